	.headerflags	@"EF_CUDA_TEXMODE_UNIFIED EF_CUDA_64BIT_ADDRESS EF_CUDA_ACCELERATORS EF_CUDA_SM90 EF_CUDA_VIRTUAL_SM(EF_CUDA_SM90)"
	.elftype	@"ET_EXEC"


//--------------------- .nv.info                  --------------------------
	.section	.nv.info,"",@"SHT_CUDA_INFO"
	.align	4


	//----- nvinfo : EIATTR_REGCOUNT
	.align		4
        /*0000*/ 	.byte	0x04, 0x2f
        /*0002*/ 	.short	(.L_3 - .L_2)
	.align		4
.L_2:
        /*0004*/ 	.word	index@(triton_poi_fused__native_batch_norm_legit_no_training_convolution_relu_39)
        /*0008*/ 	.word	0x00000016


	//----- nvinfo : EIATTR_MIN_STACK_SIZE
	.align		4
.L_3:
        /*000c*/ 	.byte	0x04, 0x12
        /*000e*/ 	.short	(.L_5 - .L_4)
	.align		4
.L_4:
        /*0010*/ 	.word	index@(triton_poi_fused__native_batch_norm_legit_no_training_convolution_relu_39)
        /*0014*/ 	.word	0x00000000


	//----- nvinfo : EIATTR_FRAME_SIZE
	.align		4
.L_5:
        /*0018*/ 	.byte	0x04, 0x11
        /*001a*/ 	.short	(.L_7 - .L_6)
	.align		4
.L_6:
        /*001c*/ 	.word	index@(triton_poi_fused__native_batch_norm_legit_no_training_convolution_relu_39)
        /*0020*/ 	.word	0x00000000


	//----- nvinfo : EIATTR_MIN_STACK_SIZE
	.align		4
.L_7:
        /*0024*/ 	.byte	0x04, 0x12
        /*0026*/ 	.short	(.L_9 - .L_8)
	.align		4
.L_8:
        /*0028*/ 	.word	index@(triton_poi_fused__native_batch_norm_legit_no_training_convolution_relu_39)
        /*002c*/ 	.word	0x00000000
.L_9:


//--------------------- .nv.info.triton_poi_fused__native_batch_norm_legit_no_training_convolution_relu_39 --------------------------
	.section	.nv.info.triton_poi_fused__native_batch_norm_legit_no_training_convolution_relu_39,"",@"SHT_CUDA_INFO"
	.sectionflags	@""
	.align	4


	//----- nvinfo : EIATTR_CUDA_API_VERSION
	.align		4
        /*0000*/ 	.byte	0x04, 0x37
        /*0002*/ 	.short	(.L_11 - .L_10)
.L_10:
        /*0004*/ 	.word	0x0000007c


	//----- nvinfo : EIATTR_KPARAM_INFO
	.align		4
.L_11:
        /*0008*/ 	.byte	0x04, 0x17
        /*000a*/ 	.short	(.L_13 - .L_12)
.L_12:
        /*000c*/ 	.word	0x00000000
        /*0010*/ 	.short	0x0007
        /*0012*/ 	.short	0x0038
        /*0014*/ 	.byte	0x00, 0xf0, 0x11, 0x00


	//----- nvinfo : EIATTR_KPARAM_INFO
	.align		4
.L_13:
        /*0018*/ 	.byte	0x04, 0x17
        /*001a*/ 	.short	(.L_15 - .L_14)
.L_14:
        /*001c*/ 	.word	0x00000000
        /*0020*/ 	.short	0x0006
        /*0022*/ 	.short	0x0030
        /*0024*/ 	.byte	0x00, 0xf4, 0x21, 0x00


	//----- nvinfo : EIATTR_KPARAM_INFO
	.align		4
.L_15:
        /*0028*/ 	.byte	0x04, 0x17
        /*002a*/ 	.short	(.L_17 - .L_16)
.L_16:
        /*002c*/ 	.word	0x00000000
        /*0030*/ 	.short	0x0005
        /*0032*/ 	.short	0x0028
        /*0034*/ 	.byte	0x00, 0xf4, 0x21, 0x00


	//----- nvinfo : EIATTR_KPARAM_INFO
	.align		4
.L_17:
        /*0038*/ 	.byte	0x04, 0x17
        /*003a*/ 	.short	(.L_19 - .L_18)
.L_18:
        /*003c*/ 	.word	0x00000000
        /*0040*/ 	.short	0x0004
        /*0042*/ 	.short	0x0020
        /*0044*/ 	.byte	0x00, 0xf4, 0x21, 0x00


	//----- nvinfo : EIATTR_KPARAM_INFO
	.align		4
.L_19:
        /*0048*/ 	.byte	0x04, 0x17
        /*004a*/ 	.short	(.L_21 - .L_20)
.L_20:
        /*004c*/ 	.word	0x00000000
        /*0050*/ 	.short	0x0003
        /*0052*/ 	.short	0x0018
        /*0054*/ 	.byte	0x00, 0xf4, 0x21, 0x00


	//----- nvinfo : EIATTR_KPARAM_INFO
	.align		4
.L_21:
        /*0058*/ 	.byte	0x04, 0x17
        /*005a*/ 	.short	(.L_23 - .L_22)
.L_22:
        /*005c*/ 	.word	0x00000000
        /*0060*/ 	.short	0x0002
        /*0062*/ 	.short	0x0010
        /*0064*/ 	.byte	0x00, 0xf4, 0x21, 0x00


	//----- nvinfo : EIATTR_KPARAM_INFO
	.align		4
.L_23:
        /*0068*/ 	.byte	0x04, 0x17
        /*006a*/ 	.short	(.L_25 - .L_24)
.L_24:
        /*006c*/ 	.word	0x00000000
        /*0070*/ 	.short	0x0001
        /*0072*/ 	.short	0x0008
        /*0074*/ 	.byte	0x00, 0xf4, 0x21, 0x00


	//----- nvinfo : EIATTR_KPARAM_INFO
	.align		4
.L_25:
        /*0078*/ 	.byte	0x04, 0x17
        /*007a*/ 	.short	(.L_27 - .L_26)
.L_26:
        /*007c*/ 	.word	0x00000000
        /*0080*/ 	.short	0x0000
        /*0082*/ 	.short	0x0000
        /*0084*/ 	.byte	0x00, 0xf4, 0x21, 0x00


	//----- nvinfo : EIATTR_SPARSE_MMA_MASK
	.align		4
.L_27:
        /*0088*/ 	.byte	0x03, 0x50
        /*008a*/ 	.short	0x0000


	//----- nvinfo : EIATTR_MAXREG_COUNT
	.align		4
        /*008c*/ 	.byte	0x03, 0x1b
        /*008e*/ 	.short	0x00ff


	//----- nvinfo : EIATTR_EXIT_INSTR_OFFSETS
	.align		4
        /*0090*/ 	.byte	0x04, 0x1c
        /*0092*/ 	.short	(.L_29 - .L_28)


	//   ....[0]....
.L_28:
        /*0094*/ 	.word	0x000003b0


	//----- nvinfo : EIATTR_REQNTID
	.align		4
.L_29:
        /*0098*/ 	.byte	0x04, 0x10
        /*009a*/ 	.short	(.L_31 - .L_30)
.L_30:
        /*009c*/ 	.word	0x00000100
        /*00a0*/ 	.word	0x00000001
        /*00a4*/ 	.word	0x00000001


	//----- nvinfo : EIATTR_CBANK_PARAM_SIZE
	.align		4
.L_31:
        /*00a8*/ 	.byte	0x03, 0x19
        /*00aa*/ 	.short	0x003c


	//----- nvinfo : EIATTR_PARAM_CBANK
	.align		4
        /*00ac*/ 	.byte	0x04, 0x0a
        /*00ae*/ 	.short	(.L_33 - .L_32)
	.align		4
.L_32:
        /*00b0*/ 	.word	index@(.nv.constant0.triton_poi_fused__native_batch_norm_legit_no_training_convolution_relu_39)
        /*00b4*/ 	.short	0x0210
        /*00b6*/ 	.short	0x003c


	//----- nvinfo : EIATTR_SW_WAR
	.align		4
.L_33:
        /*00b8*/ 	.byte	0x04, 0x36
        /*00ba*/ 	.short	(.L_35 - .L_34)
.L_34:
        /*00bc*/ 	.word	0x00000008
.L_35:


//--------------------- .nv.callgraph             --------------------------
	.section	.nv.callgraph,"",@"SHT_CUDA_CALLGRAPH"
	.align	4
	.sectionentsize	8
	.align		4
        /*0000*/ 	.word	0x00000000
	.align		4
        /*0004*/ 	.word	0xffffffff
	.align		4
        /*0008*/ 	.word	0x00000000
	.align		4
        /*000c*/ 	.word	0xfffffffe
	.align		4
        /*0010*/ 	.word	0x00000000
	.align		4
        /*0014*/ 	.word	0xfffffffd
	.align		4
        /*0018*/ 	.word	0x00000000
	.align		4
        /*001c*/ 	.word	0xfffffffc


//--------------------- .nv.constant4             --------------------------
	.section	.nv.constant4,"a",@progbits
	.align	8
	.align		8
.nv.constant4:
        /*0000*/ 	.dword	_$_str
	.align		8
        /*0008*/ 	.dword	_$_str_$_2


//--------------------- .text.triton_poi_fused__native_batch_norm_legit_no_training_convolution_relu_39 --------------------------
	.section	.text.triton_poi_fused__native_batch_norm_legit_no_training_convolution_relu_39,"ax",@progbits
	.align	128
        .global         triton_poi_fused__native_batch_norm_legit_no_training_convolution_relu_39
        .type           triton_poi_fused__native_batch_norm_legit_no_training_convolution_relu_39,@function
        .size           triton_poi_fused__native_batch_norm_legit_no_training_convolution_relu_39,(.L_x_1 - triton_poi_fused__native_batch_norm_legit_no_training_convolution_relu_39)
        .other          triton_poi_fused__native_batch_norm_legit_no_training_convolution_relu_39,@"STO_CUDA_ENTRY STV_DEFAULT"
triton_poi_fused__native_batch_norm_legit_no_training_convolution_relu_39:
.text.triton_poi_fused__native_batch_norm_legit_no_training_convolution_relu_39:
[----:B------:R-:W-:Y:S01]  /*0000*/  LDC R1, c[0x0][0x28] ;  /* 0x00000a00ff017b82 */ /* 0x000fe20000000800 */
[----:B------:R-:W1:Y:S07]  /*0010*/  S2R R0, SR_TID.X ;  /* 0x0000000000007919 */ /* 0x000e6e0000002100 */
[----:B------:R-:W2:Y:S01]  /*0020*/  LDC.64 R14, c[0x0][0x228] ;  /* 0x00008a00ff0e7b82 */ /* 0x000ea20000000a00 */
[----:B------:R-:W-:Y:S01]  /*0030*/  ULDC.64 UR4, c[0x0][0x208] ;  /* 0x0000820000047ab9 */ /* 0x000fe20000000a00 */
[----:B------:R-:W3:Y:S06]  /*0040*/  S2R R5, SR_CTAID.X ;  /* 0x0000000000057919 */ /* 0x000eec0000002500 */
[----:B------:R-:W4:Y:S08]  /*0050*/  LDC.64 R10, c[0x0][0x218] ;  /* 0x00008600ff0a7b82 */ /* 0x000f300000000a00 */
[----:B------:R-:W5:Y:S08]  /*0060*/  LDC.64 R12, c[0x0][0x220] ;  /* 0x00008800ff0c7b82 */ /* 0x000f700000000a00 */
[----:B------:R-:W5:Y:S01]  /*0070*/  LDC.64 R16, c[0x0][0x230] ;  /* 0x00008c00ff107b82 */ /* 0x000f620000000a00 */
[----:B-1----:R-:W-:-:S02]  /*0080*/  SHF.L.U32 R0, R0, 0x1, RZ ;  /* 0x0000000100007819 */ /* 0x002fc400000006ff */
[----:B---3--:R-:W-:Y:S02]  /*0090*/  SHF.R.S32.HI R3, RZ, 0x16, R5 ;  /* 0x00000016ff037819 */ /* 0x008fe40000011405 */
[----:B------:R-:W-:Y:S02]  /*00a0*/  LOP3.LUT R0, R0, 0x1fe, RZ, 0xc0, !PT ;  /* 0x000001fe00007812 */ /* 0x000fe400078ec0ff */
[----:B------:R-:W-:Y:S02]  /*00b0*/  SGXT R3, R3, 0x1 ;  /* 0x000000010303781a */ /* 0x000fe40000000200 */
[----:B------:R-:W-:Y:S02]  /*00c0*/  LEA R0, R5, R0, 0x9 ;  /* 0x0000000005007211 */ /* 0x000fe400078e48ff */
[----:B------:R-:W1:Y:S02]  /*00d0*/  LDC.64 R4, c[0x0][0x238] ;  /* 0x00008e00ff047b82 */ /* 0x000e640000000a00 */
[----:B------:R-:W-:-:S04]  /*00e0*/  LEA.HI R3, R3, R0, RZ, 0xc ;  /* 0x0000000003037211 */ /* 0x000fc800078f60ff */
[----:B------:R-:W-:-:S04]  /*00f0*/  SHF.R.S32.HI R3, RZ, 0xc, R3 ;  /* 0x0000000cff037819 */ /* 0x000fc80000011403 */
[----:B------:R-:W-:-:S04]  /*0100*/  LEA.HI R2, R3, R3, RZ, 0x5 ;  /* 0x0000000303027211 */ /* 0x000fc800078f28ff */
[----:B------:R-:W-:-:S04]  /*0110*/  LOP3.LUT R2, R2, 0xffffffe0, RZ, 0xc0, !PT ;  /* 0xffffffe002027812 */ /* 0x000fc800078ec0ff */
[----:B------:R-:W-:Y:S02]  /*0120*/  IADD3 R19, R3, -R2, RZ ;  /* 0x8000000203137210 */ /* 0x000fe40007ffe0ff */
[----:B------:R-:W3:Y:S03]  /*0130*/  LDC.64 R2, c[0x0][0x210] ;  /* 0x00008400ff027b82 */ /* 0x000ee60000000a00 */
[----:B--2---:R-:W-:-:S05]  /*0140*/  IMAD.WIDE R14, R19, 0x4, R14 ;  /* 0x00000004130e7825 */ /* 0x004fca00078e020e */
[----:B------:R2:W2:Y:S01]  /*0150*/  LDG.E.EL R18, desc[UR4][R14.64] ;  /* 0x000000040e127981 */ /* 0x0004a2000c2e1900 */
[----:B----4-:R-:W-:-:S04]  /*0160*/  IMAD.WIDE R10, R19, 0x4, R10 ;  /* 0x00000004130a7825 */ /* 0x010fc800078e020a */
[----:B-----5:R-:W-:Y:S01]  /*0170*/  IMAD.WIDE R12, R19, 0x4, R12 ;  /* 0x00000004130c7825 */ /* 0x020fe200078e020c */
[----:B------:R4:W5:Y:S04]  /*0180*/  LDG.E.EL R8, desc[UR4][R10.64] ;  /* 0x000000040a087981 */ /* 0x000968000c2e1900 */
[----:B------:R-:W5:Y:S01]  /*0190*/  LDG.E.EL R9, desc[UR4][R12.64] ;  /* 0x000000040c097981 */ /* 0x000f62000c2e1900 */
[----:B---3--:R-:W-:-:S05]  /*01a0*/  IMAD.WIDE R2, R0, 0x4, R2 ;  /* 0x0000000400027825 */ /* 0x008fca00078e0202 */
[----:B------:R-:W5:Y:S01]  /*01b0*/  LDG.E.64 R6, desc[UR4][R2.64] ;  /* 0x0000000402067981 */ /* 0x000f62000c1e1b00 */
[----:B0-2---:R-:W-:-:S04]  /*01c0*/  IMAD.WIDE R14, R19, 0x4, R16 ;  /* 0x00000004130e7825 */ /* 0x005fc800078e0210 */
[----:B-1----:R-:W-:Y:S02]  /*01d0*/  IMAD.WIDE R16, R19, 0x4, R4 ;  /* 0x0000000413107825 */ /* 0x002fe400078e0204 */
[----:B------:R-:W2:Y:S01]  /*01e0*/  LDG.E.EL R14, desc[UR4][R14.64] ;  /* 0x000000040e0e7981 */ /* 0x000ea2000c2e1900 */
[----:B----4-:R-:W-:Y:S01]  /*01f0*/  HFMA2.MMA R10, -RZ, RZ, 1.625, 0 ;  /* 0x3e800000ff0a7435 */ /* 0x010fe200000001ff */
[----:B------:R-:W0:Y:S02]  /*0200*/  LDC.64 R4, c[0x0][0x240] ;  /* 0x00009000ff047b82 */ /* 0x000e240000000a00 */
[----:B------:R-:W2:Y:S01]  /*0210*/  LDG.E.EL R17, desc[UR4][R16.64] ;  /* 0x0000000410117981 */ /* 0x000ea2000c2e1900 */
[----:B0-----:R-:W-:-:S04]  /*0220*/  IMAD.WIDE R4, R0, 0x4, R4 ;  /* 0x0000000400047825 */ /* 0x001fc800078e0204 */
[----:B------:R-:W-:-:S04]  /*0230*/  FADD R18, R18, 9.9999997473787516356e-06 ;  /* 0x3727c5ac12127421 */ /* 0x000fc80000000000 */
[----:B------:R-:W0:Y:S02]  /*0240*/  MUFU.SQRT R19, R18 ;  /* 0x0000001200137308 */ /* 0x000e240000002000 */
[C---:B0-----:R-:W-:Y:S02]  /*0250*/  FSETP.GT.AND P0, PT, R19.reuse, 8.50705917302346158658e+37, PT ;  /* 0x7e8000001300780b */ /* 0x041fe40003f04000 */
[----:B------:R-:W-:-:S11]  /*0260*/  FSETP.GEU.AND P1, PT, R19, 1.175494350822287508e-38, PT ;  /* 0x008000001300780b */ /* 0x000fd60003f2e000 */
[----:B------:R-:W-:-:S04]  /*0270*/  @P0 FMUL R19, R19, 0.25 ;  /* 0x3e80000013130820 */ /* 0x000fc80000400000 */
[----:B------:R-:W-:-:S06]  /*0280*/  @!P1 FMUL R19, R19, 16777216 ;  /* 0x4b80000013139820 */ /* 0x000fcc0000400000 */
[----:B------:R-:W0:Y:S01]  /*0290*/  MUFU.RCP R19, R19 ;  /* 0x0000001300137308 */ /* 0x000e220000001000 */
[----:B------:R-:W-:Y:S01]  /*02a0*/  FSEL R10, R10, 1, P0 ;  /* 0x3f8000000a0a7808 */ /* 0x000fe20000000000 */
[--C-:B-----5:R-:W-:Y:S01]  /*02b0*/  FADD R6, R6, R8.reuse ;  /* 0x0000000806067221 */ /* 0x120fe20000000000 */
[----:B------:R-:W-:-:S03]  /*02c0*/  FADD R7, R7, R8 ;  /* 0x0000000807077221 */ /* 0x000fc60000000000 */
[----:B------:R-:W-:Y:S01]  /*02d0*/  @!P1 FMUL R10, R10, 16777216 ;  /* 0x4b8000000a0a9820 */ /* 0x000fe20000400000 */
[C---:B------:R-:W-:Y:S01]  /*02e0*/  FADD R8, -R9.reuse, R6 ;  /* 0x0000000609087221 */ /* 0x040fe20000000100 */
[----:B------:R-:W-:Y:S02]  /*02f0*/  FADD R9, -R9, R7 ;  /* 0x0000000709097221 */ /* 0x000fe40000000100 */
[----:B0-----:R-:W-:-:S04]  /*0300*/  FMUL R10, R19, R10 ;  /* 0x0000000a130a7220 */ /* 0x001fc80000400000 */
[-C--:B------:R-:W-:Y:S01]  /*0310*/  FMUL R8, R8, R10.reuse ;  /* 0x0000000a08087220 */ /* 0x080fe20000400000 */
[----:B------:R-:W-:-:S03]  /*0320*/  FMUL R10, R9, R10 ;  /* 0x0000000a090a7220 */ /* 0x000fc60000400000 */
[C-C-:B--2---:R-:W-:Y:S01]  /*0330*/  FFMA R8, R14.reuse, R8, R17.reuse ;  /* 0x000000080e087223 */ /* 0x144fe20000000011 */
[----:B------:R-:W-:-:S04]  /*0340*/  FFMA R10, R14, R10, R17 ;  /* 0x0000000a0e0a7223 */ /* 0x000fc80000000011 */
[----:B------:R-:W-:Y:S02]  /*0350*/  FSETP.GEU.AND P0, PT, R8, RZ, PT ;  /* 0x000000ff0800720b */ /* 0x000fe40003f0e000 */
[----:B------:R-:W-:Y:S02]  /*0360*/  FSETP.GEU.AND P1, PT, R10, RZ, PT ;  /* 0x000000ff0a00720b */ /* 0x000fe40003f2e000 */
[----:B------:R-:W-:Y:S02]  /*0370*/  FSEL R8, R8, RZ, P0 ;  /* 0x000000ff08087208 */ /* 0x000fe40000000000 */
[----:B------:R-:W-:Y:S01]  /*0380*/  FSEL R9, R10, RZ, P1 ;  /* 0x000000ff0a097208 */ /* 0x000fe20000800000 */
[----:B------:R-:W-:Y:S04]  /*0390*/  STG.E.64 desc[UR4][R2.64], R6 ;  /* 0x0000000602007986 */ /* 0x000fe8000c101b04 */
[----:B------:R-:W-:Y:S01]  /*03a0*/  STG.E.64 desc[UR4][R4.64], R8 ;  /* 0x0000000804007986 */ /* 0x000fe2000c101b04 */
[----:B------:R-:W-:Y:S05]  /*03b0*/  EXIT ;  /* 0x000000000000794d */ /* 0x000fea0003800000 */
.L_x_0:
[----:B------:R-:W-:-:S00]  /*03c0*/  BRA `(.L_x_0) ;  /* 0xfffffffc00fc7947 */ /* 0x000fc0000383ffff */
[----:B------:R-:W-:-:S00]  /*03d0*/  NOP ;  /* 0x0000000000007918 */ /* 0x000fc00000000000 */
        /* <DEDUP_REMOVED lines=10> */
.L_x_1:


//--------------------- .nv.global.init           --------------------------
	.section	.nv.global.init,"aw",@progbits
.nv.global.init:
	.type		_$_str,@object
	.size		_$_str,(_$_str_$_2 - _$_str)
_$_str:
        /*0000*/ 	.byte	0x5f, 0x5f, 0x43, 0x55, 0x44, 0x41, 0x5f, 0x46, 0x54, 0x5a, 0x00
	.type		_$_str_$_2,@object
	.size		_$_str_$_2,(.L_1 - _$_str_$_2)
_$_str_$_2:
        /*000b*/ 	.byte	0x5f, 0x5f, 0x43, 0x55, 0x44, 0x41, 0x5f, 0x50, 0x52, 0x45, 0x43, 0x5f, 0x53, 0x51, 0x52, 0x54
        /*001b*/ 	.byte	0x00
.L_1:


//--------------------- .nv.constant0.triton_poi_fused__native_batch_norm_legit_no_training_convolution_relu_39 --------------------------
	.section	.nv.constant0.triton_poi_fused__native_batch_norm_legit_no_training_convolution_relu_39,"a",@progbits
	.sectionflags	@""
	.align	4
.nv.constant0.triton_poi_fused__native_batch_norm_legit_no_training_convolution_relu_39:
	.zero		588
